//
// Generated by NVIDIA NVVM Compiler
//
// Compiler Build ID: CL-36424714
// Cuda compilation tools, release 13.0, V13.0.88
// Based on NVVM 20.0.0
//

.version 9.0
.target sm_100
.address_size 64

	// .globl	_Z23sgemm_transposeA_kernelILj16ELj4EEvPfS0_S0_iii
// _ZZ23sgemm_transposeA_kernelILj16ELj4EEvPfS0_S0_iiiE3s_A has been demoted
// _ZZ23sgemm_transposeA_kernelILj16ELj4EEvPfS0_S0_iiiE3s_B has been demoted

.visible .entry _Z23sgemm_transposeA_kernelILj16ELj4EEvPfS0_S0_iii(
	.param .u64 .ptr .align 1 _Z23sgemm_transposeA_kernelILj16ELj4EEvPfS0_S0_iii_param_0,
	.param .u64 .ptr .align 1 _Z23sgemm_transposeA_kernelILj16ELj4EEvPfS0_S0_iii_param_1,
	.param .u64 .ptr .align 1 _Z23sgemm_transposeA_kernelILj16ELj4EEvPfS0_S0_iii_param_2,
	.param .u32 _Z23sgemm_transposeA_kernelILj16ELj4EEvPfS0_S0_iii_param_3,
	.param .u32 _Z23sgemm_transposeA_kernelILj16ELj4EEvPfS0_S0_iii_param_4,
	.param .u32 _Z23sgemm_transposeA_kernelILj16ELj4EEvPfS0_S0_iii_param_5
)
{
	.reg .pred 	%p<4>;
	.reg .b32 	%r<60>;
	.reg .b32 	%f<227>;
	.reg .b64 	%rd<60>;
	// demoted variable
	.shared .align 4 .b8 _ZZ23sgemm_transposeA_kernelILj16ELj4EEvPfS0_S0_iiiE3s_A[16384];
	// demoted variable
	.shared .align 4 .b8 _ZZ23sgemm_transposeA_kernelILj16ELj4EEvPfS0_S0_iiiE3s_B[16384];
	ld.param.u64 	%rd5, [_Z23sgemm_transposeA_kernelILj16ELj4EEvPfS0_S0_iii_param_0];
	ld.param.u64 	%rd6, [_Z23sgemm_transposeA_kernelILj16ELj4EEvPfS0_S0_iii_param_1];
	ld.param.u32 	%r16, [_Z23sgemm_transposeA_kernelILj16ELj4EEvPfS0_S0_iii_param_4];
	ld.param.u32 	%r17, [_Z23sgemm_transposeA_kernelILj16ELj4EEvPfS0_S0_iii_param_5];
	mov.u32 	%r1, %tid.x;
	mov.u32 	%r2, %tid.y;
	mov.u32 	%r18, %ctaid.x;
	shl.b32 	%r3, %r18, 6;
	mov.u32 	%r19, %ctaid.y;
	shl.b32 	%r20, %r19, 6;
	cvt.u64.u32 	%rd1, %r20;
	setp.lt.s32 	%p1, %r17, 1;
	mov.f32 	%f195, 0f00000000;
	mov.f32 	%f196, %f195;
	mov.f32 	%f197, %f195;
	mov.f32 	%f198, %f195;
	mov.f32 	%f199, %f195;
	mov.f32 	%f200, %f195;
	mov.f32 	%f201, %f195;
	mov.f32 	%f202, %f195;
	mov.f32 	%f203, %f195;
	mov.f32 	%f204, %f195;
	mov.f32 	%f205, %f195;
	mov.f32 	%f206, %f195;
	mov.f32 	%f207, %f195;
	mov.f32 	%f208, %f195;
	mov.f32 	%f209, %f195;
	mov.f32 	%f210, %f195;
	@%p1 bra 	$L__BB0_5;
	cvta.to.global.u64 	%rd2, %rd6;
	cvta.to.global.u64 	%rd3, %rd5;
	mul.lo.s32 	%r22, %r17, %r3;
	cvt.u64.u32 	%rd4, %r22;
	add.s32 	%r23, %r17, 63;
	shr.u32 	%r4, %r23, 6;
	shl.b32 	%r5, %r1, 2;
	shl.b32 	%r24, %r2, 4;
	mov.u32 	%r25, _ZZ23sgemm_transposeA_kernelILj16ELj4EEvPfS0_S0_iiiE3s_B;
	add.s32 	%r26, %r25, %r24;
	shl.b32 	%r27, %r1, 4;
	mov.u32 	%r28, _ZZ23sgemm_transposeA_kernelILj16ELj4EEvPfS0_S0_iiiE3s_A;
	add.s32 	%r6, %r28, %r27;
	mul.lo.s32 	%r7, %r5, %r17;
	shl.b32 	%r29, %r1, 10;
	add.s32 	%r8, %r26, %r29;
	mov.b32 	%r57, 0;
	mov.f32 	%f195, 0f00000000;
$L__BB0_2:
	shl.b32 	%r31, %r2, 4;
	mov.u32 	%r32, _ZZ23sgemm_transposeA_kernelILj16ELj4EEvPfS0_S0_iiiE3s_B;
	add.s32 	%r33, %r31, %r32;
	add.s32 	%r58, %r33, 512;
	shl.b32 	%r34, %r57, 6;
	shl.b32 	%r35, %r2, 2;
	add.s32 	%r36, %r34, %r35;
	add.s32 	%r37, %r36, %r7;
	cvt.u64.u32 	%rd8, %r37;
	add.s64 	%rd9, %rd8, %rd4;
	shl.b64 	%rd10, %rd9, 2;
	add.s64 	%rd11, %rd3, %rd10;
	ld.global.v4.f32 	{%f67, %f68, %f69, %f70}, [%rd11];
	shl.b32 	%r38, %r2, 10;
	add.s32 	%r39, %r6, %r38;
	st.shared.f32 	[%r39], %f67;
	st.shared.f32 	[%r39+256], %f68;
	st.shared.f32 	[%r39+512], %f69;
	st.shared.f32 	[%r39+768], %f70;
	add.s32 	%r40, %r5, %r34;
	mad.lo.s32 	%r41, %r40, %r16, %r35;
	cvt.u64.u32 	%rd12, %r41;
	add.s64 	%rd13, %rd12, %rd1;
	shl.b64 	%rd14, %rd13, 2;
	add.s64 	%rd15, %rd2, %rd14;
	ld.global.v4.f32 	{%f71, %f72, %f73, %f74}, [%rd15];
	st.shared.v4.f32 	[%r8], {%f71, %f72, %f73, %f74};
	add.s32 	%r42, %r37, %r17;
	cvt.u64.u32 	%rd16, %r42;
	add.s64 	%rd17, %rd16, %rd4;
	shl.b64 	%rd18, %rd17, 2;
	add.s64 	%rd19, %rd3, %rd18;
	ld.global.v4.f32 	{%f75, %f76, %f77, %f78}, [%rd19];
	st.shared.f32 	[%r39+4], %f75;
	st.shared.f32 	[%r39+260], %f76;
	st.shared.f32 	[%r39+516], %f77;
	st.shared.f32 	[%r39+772], %f78;
	add.s32 	%r43, %r41, %r16;
	cvt.u64.u32 	%rd20, %r43;
	add.s64 	%rd21, %rd20, %rd1;
	shl.b64 	%rd22, %rd21, 2;
	add.s64 	%rd23, %rd2, %rd22;
	ld.global.v4.f32 	{%f79, %f80, %f81, %f82}, [%rd23];
	st.shared.v4.f32 	[%r8+256], {%f79, %f80, %f81, %f82};
	add.s32 	%r44, %r42, %r17;
	cvt.u64.u32 	%rd24, %r44;
	add.s64 	%rd25, %rd24, %rd4;
	shl.b64 	%rd26, %rd25, 2;
	add.s64 	%rd27, %rd3, %rd26;
	ld.global.v4.f32 	{%f83, %f84, %f85, %f86}, [%rd27];
	st.shared.f32 	[%r39+8], %f83;
	st.shared.f32 	[%r39+264], %f84;
	st.shared.f32 	[%r39+520], %f85;
	st.shared.f32 	[%r39+776], %f86;
	add.s32 	%r45, %r43, %r16;
	cvt.u64.u32 	%rd28, %r45;
	add.s64 	%rd29, %rd28, %rd1;
	shl.b64 	%rd30, %rd29, 2;
	add.s64 	%rd31, %rd2, %rd30;
	ld.global.v4.f32 	{%f87, %f88, %f89, %f90}, [%rd31];
	st.shared.v4.f32 	[%r8+512], {%f87, %f88, %f89, %f90};
	add.s32 	%r46, %r44, %r17;
	cvt.u64.u32 	%rd32, %r46;
	add.s64 	%rd33, %rd32, %rd4;
	shl.b64 	%rd34, %rd33, 2;
	add.s64 	%rd35, %rd3, %rd34;
	ld.global.v4.f32 	{%f91, %f92, %f93, %f94}, [%rd35];
	st.shared.f32 	[%r39+12], %f91;
	st.shared.f32 	[%r39+268], %f92;
	st.shared.f32 	[%r39+524], %f93;
	st.shared.f32 	[%r39+780], %f94;
	add.s32 	%r47, %r45, %r16;
	cvt.u64.u32 	%rd36, %r47;
	add.s64 	%rd37, %rd36, %rd1;
	shl.b64 	%rd38, %rd37, 2;
	add.s64 	%rd39, %rd2, %rd38;
	ld.global.v4.f32 	{%f95, %f96, %f97, %f98}, [%rd39];
	st.shared.v4.f32 	[%r8+768], {%f95, %f96, %f97, %f98};
	bar.sync 	0;
	mov.b32 	%r59, 512;
$L__BB0_3:
	add.s32 	%r48, %r6, %r59;
	ld.shared.v4.f32 	{%f99, %f100, %f101, %f102}, [%r48+-512];
	ld.shared.v4.f32 	{%f103, %f104, %f105, %f106}, [%r58+-512];
	fma.rn.f32 	%f107, %f99, %f103, %f210;
	fma.rn.f32 	%f108, %f99, %f104, %f209;
	fma.rn.f32 	%f109, %f99, %f105, %f208;
	fma.rn.f32 	%f110, %f99, %f106, %f207;
	fma.rn.f32 	%f111, %f100, %f103, %f206;
	fma.rn.f32 	%f112, %f100, %f104, %f205;
	fma.rn.f32 	%f113, %f100, %f105, %f204;
	fma.rn.f32 	%f114, %f100, %f106, %f203;
	fma.rn.f32 	%f115, %f101, %f103, %f202;
	fma.rn.f32 	%f116, %f101, %f104, %f201;
	fma.rn.f32 	%f117, %f101, %f105, %f200;
	fma.rn.f32 	%f118, %f101, %f106, %f199;
	fma.rn.f32 	%f119, %f102, %f103, %f198;
	fma.rn.f32 	%f120, %f102, %f104, %f197;
	fma.rn.f32 	%f121, %f102, %f105, %f196;
	fma.rn.f32 	%f122, %f102, %f106, %f195;
	ld.shared.v4.f32 	{%f123, %f124, %f125, %f126}, [%r48+-256];
	ld.shared.v4.f32 	{%f127, %f128, %f129, %f130}, [%r58+-256];
	fma.rn.f32 	%f131, %f123, %f127, %f107;
	fma.rn.f32 	%f132, %f123, %f128, %f108;
	fma.rn.f32 	%f133, %f123, %f129, %f109;
	fma.rn.f32 	%f134, %f123, %f130, %f110;
	fma.rn.f32 	%f135, %f124, %f127, %f111;
	fma.rn.f32 	%f136, %f124, %f128, %f112;
	fma.rn.f32 	%f137, %f124, %f129, %f113;
	fma.rn.f32 	%f138, %f124, %f130, %f114;
	fma.rn.f32 	%f139, %f125, %f127, %f115;
	fma.rn.f32 	%f140, %f125, %f128, %f116;
	fma.rn.f32 	%f141, %f125, %f129, %f117;
	fma.rn.f32 	%f142, %f125, %f130, %f118;
	fma.rn.f32 	%f143, %f126, %f127, %f119;
	fma.rn.f32 	%f144, %f126, %f128, %f120;
	fma.rn.f32 	%f145, %f126, %f129, %f121;
	fma.rn.f32 	%f146, %f126, %f130, %f122;
	ld.shared.v4.f32 	{%f147, %f148, %f149, %f150}, [%r48];
	ld.shared.v4.f32 	{%f151, %f152, %f153, %f154}, [%r58];
	fma.rn.f32 	%f155, %f147, %f151, %f131;
	fma.rn.f32 	%f156, %f147, %f152, %f132;
	fma.rn.f32 	%f157, %f147, %f153, %f133;
	fma.rn.f32 	%f158, %f147, %f154, %f134;
	fma.rn.f32 	%f159, %f148, %f151, %f135;
	fma.rn.f32 	%f160, %f148, %f152, %f136;
	fma.rn.f32 	%f161, %f148, %f153, %f137;
	fma.rn.f32 	%f162, %f148, %f154, %f138;
	fma.rn.f32 	%f163, %f149, %f151, %f139;
	fma.rn.f32 	%f164, %f149, %f152, %f140;
	fma.rn.f32 	%f165, %f149, %f153, %f141;
	fma.rn.f32 	%f166, %f149, %f154, %f142;
	fma.rn.f32 	%f167, %f150, %f151, %f143;
	fma.rn.f32 	%f168, %f150, %f152, %f144;
	fma.rn.f32 	%f169, %f150, %f153, %f145;
	fma.rn.f32 	%f170, %f150, %f154, %f146;
	ld.shared.v4.f32 	{%f171, %f172, %f173, %f174}, [%r48+256];
	ld.shared.v4.f32 	{%f175, %f176, %f177, %f178}, [%r58+256];
	fma.rn.f32 	%f210, %f171, %f175, %f155;
	fma.rn.f32 	%f209, %f171, %f176, %f156;
	fma.rn.f32 	%f208, %f171, %f177, %f157;
	fma.rn.f32 	%f207, %f171, %f178, %f158;
	fma.rn.f32 	%f206, %f172, %f175, %f159;
	fma.rn.f32 	%f205, %f172, %f176, %f160;
	fma.rn.f32 	%f204, %f172, %f177, %f161;
	fma.rn.f32 	%f203, %f172, %f178, %f162;
	fma.rn.f32 	%f202, %f173, %f175, %f163;
	fma.rn.f32 	%f201, %f173, %f176, %f164;
	fma.rn.f32 	%f200, %f173, %f177, %f165;
	fma.rn.f32 	%f199, %f173, %f178, %f166;
	fma.rn.f32 	%f198, %f174, %f175, %f167;
	fma.rn.f32 	%f197, %f174, %f176, %f168;
	fma.rn.f32 	%f196, %f174, %f177, %f169;
	fma.rn.f32 	%f195, %f174, %f178, %f170;
	add.s32 	%r59, %r59, 1024;
	add.s32 	%r58, %r58, 1024;
	setp.ne.s32 	%p2, %r59, 16896;
	@%p2 bra 	$L__BB0_3;
	bar.sync 	0;
	add.s32 	%r57, %r57, 1;
	setp.ne.s32 	%p3, %r57, %r4;
	@%p3 bra 	$L__BB0_2;
$L__BB0_5:
	ld.param.u64 	%rd59, [_Z23sgemm_transposeA_kernelILj16ELj4EEvPfS0_S0_iii_param_2];
	mul.lo.s32 	%r49, %r16, %r3;
	cvt.u64.u32 	%rd40, %r49;
	add.s64 	%rd41, %rd40, %rd1;
	shl.b32 	%r50, %r2, 2;
	cvta.to.global.u64 	%rd42, %rd59;
	mul.lo.s32 	%r51, %r1, %r16;
	shl.b32 	%r52, %r51, 2;
	add.s32 	%r53, %r52, %r50;
	cvt.u64.u32 	%rd43, %r53;
	add.s64 	%rd44, %rd41, %rd43;
	shl.b64 	%rd45, %rd44, 2;
	add.s64 	%rd46, %rd42, %rd45;
	st.global.v4.f32 	[%rd46], {%f210, %f209, %f208, %f207};
	add.s32 	%r54, %r53, %r16;
	cvt.u64.u32 	%rd47, %r54;
	add.s64 	%rd48, %rd41, %rd47;
	shl.b64 	%rd49, %rd48, 2;
	add.s64 	%rd50, %rd42, %rd49;
	st.global.v4.f32 	[%rd50], {%f206, %f205, %f204, %f203};
	add.s32 	%r55, %r54, %r16;
	cvt.u64.u32 	%rd51, %r55;
	add.s64 	%rd52, %rd41, %rd51;
	shl.b64 	%rd53, %rd52, 2;
	add.s64 	%rd54, %rd42, %rd53;
	st.global.v4.f32 	[%rd54], {%f202, %f201, %f200, %f199};
	add.s32 	%r56, %r55, %r16;
	cvt.u64.u32 	%rd55, %r56;
	add.s64 	%rd56, %rd41, %rd55;
	shl.b64 	%rd57, %rd56, 2;
	add.s64 	%rd58, %rd42, %rd57;
	st.global.v4.f32 	[%rd58], {%f198, %f197, %f196, %f195};
	ret;

}


// ===== COMPILED SASS (sm_100) =====

	.target	sm_100

	.elftype	@"ET_EXEC"


//--------------------- .note.nv.tkinfo           --------------------------
	.section	.note.nv.tkinfo,"",@"SHT_NOTE"
	.sectionflags	@"SHF_NOTE_NV_TKINFO"
	.tkinfo
        /*0018*/ 	.word	0x00000002
        /*0030*/ 	.string	""
        /*0030*/ 	.string	"ptxas"
        /*0030*/ 	.string	"Cuda compilation tools, release 13.0, V13.0.88"
        /*0030*/ 	.string	"Build cuda_13.0.r13.0/compiler.36424714_0"
        /*0030*/ 	.string	"-arch sm_100 -m 64 "



//--------------------- .note.nv.cuinfo           --------------------------
	.section	.note.nv.cuinfo,"",@"SHT_NOTE"
	.sectionflags	@"SHF_NOTE_NV_CUINFO"
        /*0018*/ 	.short	0x0002
        /*001a*/ 	.short	0x0064
        /*001c*/ 	.short	0x0082
	.zero		2


//--------------------- .nv.info                  --------------------------
	.section	.nv.info,"",@"SHT_CUDA_INFO"
	.align	4


	//----- nvinfo : EIATTR_REGCOUNT
	.align		4
        /*0000*/ 	.byte	0x04, 0x2f
        /*0002*/ 	.short	(.L_1 - .L_0)
	.align		4
.L_0:
        /*0004*/ 	.word	index@(_Z23sgemm_transposeA_kernelILj16ELj4EEvPfS0_S0_iii)
        /*0008*/ 	.word	0x0000002b


	//----- nvinfo : EIATTR_FRAME_SIZE
	.align		4
.L_1:
        /*000c*/ 	.byte	0x04, 0x11
        /*000e*/ 	.short	(.L_3 - .L_2)
	.align		4
.L_2:
        /*0010*/ 	.word	index@(_Z23sgemm_transposeA_kernelILj16ELj4EEvPfS0_S0_iii)
        /*0014*/ 	.word	0x00000000


	//----- nvinfo : EIATTR_MIN_STACK_SIZE
	.align		4
.L_3:
        /*0018*/ 	.byte	0x04, 0x12
        /*001a*/ 	.short	(.L_5 - .L_4)
	.align		4
.L_4:
        /*001c*/ 	.word	index@(_Z23sgemm_transposeA_kernelILj16ELj4EEvPfS0_S0_iii)
        /*0020*/ 	.word	0x00000000
.L_5:


//--------------------- .nv.compat                --------------------------
	.section	.nv.compat,"",@"SHT_CUDA_COMPAT_INFO"
	.align	4
        /*0000*/ 	.byte	0x02, 0x09, 0x00, 0x00, 0x02, 0x02, 0x01, 0x00, 0x02, 0x05, 0x05, 0x00, 0x03, 0x07, 0x01, 0x01
        /*0010*/ 	.byte	0x02, 0x03, 0x00, 0x00, 0x02, 0x06, 0x01, 0x00, 0x04, 0x0b, 0x08, 0x00, 0x09, 0x00, 0x00, 0x00
        /*0020*/ 	.byte	0x00, 0x00, 0x00, 0x00


//--------------------- .nv.info._Z23sgemm_transposeA_kernelILj16ELj4EEvPfS0_S0_iii --------------------------
	.section	.nv.info._Z23sgemm_transposeA_kernelILj16ELj4EEvPfS0_S0_iii,"",@"SHT_CUDA_INFO"
	.sectionflags	@""
	.align	4


	//----- nvinfo : EIATTR_CUDA_API_VERSION
	.align		4
        /*0000*/ 	.byte	0x04, 0x37
        /*0002*/ 	.short	(.L_7 - .L_6)
.L_6:
        /*0004*/ 	.word	0x00000082


	//----- nvinfo : EIATTR_KPARAM_INFO
	.align		4
.L_7:
        /*0008*/ 	.byte	0x04, 0x17
        /*000a*/ 	.short	(.L_9 - .L_8)
.L_8:
        /*000c*/ 	.word	0x00000000
        /*0010*/ 	.short	0x0005
        /*0012*/ 	.short	0x0020
        /*0014*/ 	.byte	0x00, 0xf0, 0x11, 0x00


	//----- nvinfo : EIATTR_KPARAM_INFO
	.align		4
.L_9:
        /*0018*/ 	.byte	0x04, 0x17
        /*001a*/ 	.short	(.L_11 - .L_10)
.L_10:
        /*001c*/ 	.word	0x00000000
        /*0020*/ 	.short	0x0004
        /*0022*/ 	.short	0x001c
        /*0024*/ 	.byte	0x00, 0xf0, 0x11, 0x00


	//----- nvinfo : EIATTR_KPARAM_INFO
	.align		4
.L_11:
        /*0028*/ 	.byte	0x04, 0x17
        /*002a*/ 	.short	(.L_13 - .L_12)
.L_12:
        /*002c*/ 	.word	0x00000000
        /*0030*/ 	.short	0x0003
        /*0032*/ 	.short	0x0018
        /*0034*/ 	.byte	0x00, 0xf0, 0x11, 0x00


	//----- nvinfo : EIATTR_KPARAM_INFO
	.align		4
.L_13:
        /*0038*/ 	.byte	0x04, 0x17
        /*003a*/ 	.short	(.L_15 - .L_14)
.L_14:
        /*003c*/ 	.word	0x00000000
        /*0040*/ 	.short	0x0002
        /*0042*/ 	.short	0x0010
        /*0044*/ 	.byte	0x00, 0xf5, 0x21, 0x00


	//----- nvinfo : EIATTR_KPARAM_INFO
	.align		4
.L_15:
        /*0048*/ 	.byte	0x04, 0x17
        /*004a*/ 	.short	(.L_17 - .L_16)
.L_16:
        /*004c*/ 	.word	0x00000000
        /*0050*/ 	.short	0x0001
        /*0052*/ 	.short	0x0008
        /*0054*/ 	.byte	0x00, 0xf5, 0x21, 0x00


	//----- nvinfo : EIATTR_KPARAM_INFO
	.align		4
.L_17:
        /*0058*/ 	.byte	0x04, 0x17
        /*005a*/ 	.short	(.L_19 - .L_18)
.L_18:
        /*005c*/ 	.word	0x00000000
        /*0060*/ 	.short	0x0000
        /*0062*/ 	.short	0x0000
        /*0064*/ 	.byte	0x00, 0xf5, 0x21, 0x00


	//----- nvinfo : EIATTR_SPARSE_MMA_MASK
	.align		4
.L_19:
        /*0068*/ 	.byte	0x03, 0x50
        /*006a*/ 	.short	0x0000


	//----- nvinfo : EIATTR_MAXREG_COUNT
	.align		4
        /*006c*/ 	.byte	0x03, 0x1b
        /*006e*/ 	.short	0x00ff


	//----- nvinfo : EIATTR_NUM_BARRIERS
	.align		4
        /*0070*/ 	.byte	0x02, 0x4c
        /*0072*/ 	.byte	0x01
	.zero		1


	//----- nvinfo : EIATTR_MERCURY_ISA_VERSION
	.align		4
        /*0074*/ 	.byte	0x03, 0x5f
        /*0076*/ 	.short	0x0101


	//----- nvinfo : EIATTR_VRC_CTA_INIT_COUNT
	.align		4
        /*0078*/ 	.byte	0x02, 0x4a
	.zero		1
	.zero		1


	//----- nvinfo : EIATTR_EXIT_INSTR_OFFSETS
	.align		4
        /*007c*/ 	.byte	0x04, 0x1c
        /*007e*/ 	.short	(.L_21 - .L_20)


	//   ....[0]....
.L_20:
        /*0080*/ 	.word	0x00000e40


	//----- nvinfo : EIATTR_CBANK_PARAM_SIZE
	.align		4
.L_21:
        /*0084*/ 	.byte	0x03, 0x19
        /*0086*/ 	.short	0x0024


	//----- nvinfo : EIATTR_PARAM_CBANK
	.align		4
        /*0088*/ 	.byte	0x04, 0x0a
        /*008a*/ 	.short	(.L_23 - .L_22)
	.align		4
.L_22:
        /*008c*/ 	.word	index@(.nv.constant0._Z23sgemm_transposeA_kernelILj16ELj4EEvPfS0_S0_iii)
        /*0090*/ 	.short	0x0380
        /*0092*/ 	.short	0x0024


	//----- nvinfo : EIATTR_SW_WAR
	.align		4
.L_23:
        /*0094*/ 	.byte	0x04, 0x36
        /*0096*/ 	.short	(.L_25 - .L_24)
.L_24:
        /*0098*/ 	.word	0x00000008
.L_25:


//--------------------- .nv.callgraph             --------------------------
	.section	.nv.callgraph,"",@"SHT_CUDA_CALLGRAPH"
	.align	4
	.sectionentsize	8
	.align		4
        /*0000*/ 	.word	0x00000000
	.align		4
        /*0004*/ 	.word	0xffffffff
	.align		4
        /*0008*/ 	.word	0x00000000
	.align		4
        /*000c*/ 	.word	0xfffffffe
	.align		4
        /*0010*/ 	.word	0x00000000
	.align		4
        /*0014*/ 	.word	0xfffffffd
	.align		4
        /*0018*/ 	.word	0x00000000
	.align		4
        /*001c*/ 	.word	0xfffffffc


//--------------------- .text._Z23sgemm_transposeA_kernelILj16ELj4EEvPfS0_S0_iii --------------------------
	.section	.text._Z23sgemm_transposeA_kernelILj16ELj4EEvPfS0_S0_iii,"ax",@progbits
	.align	128
        .global         _Z23sgemm_transposeA_kernelILj16ELj4EEvPfS0_S0_iii
        .type           _Z23sgemm_transposeA_kernelILj16ELj4EEvPfS0_S0_iii,@function
        .size           _Z23sgemm_transposeA_kernelILj16ELj4EEvPfS0_S0_iii,(.L_x_4 - _Z23sgemm_transposeA_kernelILj16ELj4EEvPfS0_S0_iii)
        .other          _Z23sgemm_transposeA_kernelILj16ELj4EEvPfS0_S0_iii,@"STO_CUDA_ENTRY STV_DEFAULT"
_Z23sgemm_transposeA_kernelILj16ELj4EEvPfS0_S0_iii:
.text._Z23sgemm_transposeA_kernelILj16ELj4EEvPfS0_S0_iii:
[----:B------:R-:W-:Y:S01]  /*0000*/  LDC R1, c[0x0][0x37c] ;  /* 0x0000df00ff017b82 */ /* 0x000fe20000000800 */
[----:B------:R-:W0:Y:S07]  /*0010*/  LDCU UR11, c[0x0][0x3a0] ;  /* 0x00007400ff0b77ac */ /* 0x000e2e0008000800 */
[----:B------:R-:W1:Y:S01]  /*0020*/  S2UR UR4, SR_CTAID.X ;  /* 0x00000000000479c3 */ /* 0x000e620000002500 */
[----:B------:R-:W2:Y:S01]  /*0030*/  S2R R20, SR_TID.X ;  /* 0x0000000000147919 */ /* 0x000ea20000002100 */
[----:B------:R-:W-:-:S02]  /*0040*/  CS2R R6, SRZ ;  /* 0x0000000000067805 */ /* 0x000fc4000001ff00 */
[----:B------:R-:W-:Y:S02]  /*0050*/  CS2R R4, SRZ ;  /* 0x0000000000047805 */ /* 0x000fe4000001ff00 */
[----:B------:R-:W-:Y:S01]  /*0060*/  CS2R R10, SRZ ;  /* 0x00000000000a7805 */ /* 0x000fe2000001ff00 */
[----:B------:R-:W3:Y:S01]  /*0070*/  S2R R0, SR_TID.Y ;  /* 0x0000000000007919 */ /* 0x000ee20000002200 */
[----:B------:R-:W-:Y:S02]  /*0080*/  CS2R R8, SRZ ;  /* 0x0000000000087805 */ /* 0x000fe4000001ff00 */
[----:B------:R-:W-:Y:S01]  /*0090*/  CS2R R14, SRZ ;  /* 0x00000000000e7805 */ /* 0x000fe2000001ff00 */
[----:B------:R-:W4:Y:S01]  /*00a0*/  S2UR UR5, SR_CTAID.Y ;  /* 0x00000000000579c3 */ /* 0x000f220000002600 */
[----:B------:R-:W-:Y:S02]  /*00b0*/  CS2R R12, SRZ ;  /* 0x00000000000c7805 */ /* 0x000fe4000001ff00 */
[----:B------:R-:W-:-:S02]  /*00c0*/  CS2R R18, SRZ ;  /* 0x0000000000127805 */ /* 0x000fc4000001ff00 */
[----:B------:R-:W-:Y:S01]  /*00d0*/  CS2R R16, SRZ ;  /* 0x0000000000107805 */ /* 0x000fe2000001ff00 */
[----:B------:R-:W2:Y:S01]  /*00e0*/  LDCU.64 UR12, c[0x0][0x358] ;  /* 0x00006b00ff0c77ac */ /* 0x000ea20008000a00 */
[----:B0-----:R-:W-:Y:S02]  /*00f0*/  UISETP.GE.AND UP0, UPT, UR11, 0x1, UPT ;  /* 0x000000010b00788c */ /* 0x001fe4000bf06270 */
[----:B-1----:R-:W-:Y:S02]  /*0100*/  USHF.L.U32 UR4, UR4, 0x6, URZ ;  /* 0x0000000604047899 */ /* 0x002fe400080006ff */
[----:B----4-:R-:W-:-:S05]  /*0110*/  USHF.L.U32 UR5, UR5, 0x6, URZ ;  /* 0x0000000605057899 */ /* 0x010fca00080006ff */
[----:B--2---:R-:W-:Y:S07]  /*0120*/  BRA.U !UP0, `(.L_x_0) ;  /* 0x0000000908c87547 */ /* 0x004fee000b800000 */
[----:B------:R-:W0:Y:S01]  /*0130*/  S2UR UR10, SR_CgaCtaId ;  /* 0x00000000000a79c3 */ /* 0x000e220000008800 */
[----:B------:R-:W-:Y:S01]  /*0140*/  UMOV UR8, 0x400 ;  /* 0x0000040000087882 */ /* 0x000fe20000000000 */
[----:B------:R-:W-:Y:S01]  /*0150*/  HFMA2 R2, -RZ, RZ, 0, 0 ;  /* 0x00000000ff027431 */ /* 0x000fe200000001ff */
[----:B------:R-:W-:Y:S01]  /*0160*/  UIADD3 UR6, UPT, UPT, UR8, 0x4000, URZ ;  /* 0x0000400008067890 */ /* 0x000fe2000fffe0ff */
[----:B------:R-:W-:Y:S01]  /*0170*/  MOV R7, RZ ;  /* 0x000000ff00077202 */ /* 0x000fe20000000f00 */
[----:B------:R-:W-:-:S04]  /*0180*/  UIADD3 UR7, UPT, UPT, UR11, 0x3f, URZ ;  /* 0x0000003f0b077890 */ /* 0x000fc8000fffe0ff */
[----:B------:R-:W-:Y:S02]  /*0190*/  USHF.R.U32.HI UR7, URZ, 0x6, UR7 ;  /* 0x00000006ff077899 */ /* 0x000fe40008011607 */
[----:B0-----:R-:W-:Y:S02]  /*01a0*/  ULEA UR9, UR10, UR6, 0x18 ;  /* 0x000000060a097291 */ /* 0x001fe4000f8ec0ff */
[----:B------:R-:W-:Y:S02]  /*01b0*/  ULEA UR8, UR10, UR8, 0x18 ;  /* 0x000000080a087291 */ /* 0x000fe4000f8ec0ff */
[----:B------:R-:W-:Y:S02]  /*01c0*/  UIMAD UR6, UR4, UR11, URZ ;  /* 0x0000000b040672a4 */ /* 0x000fe4000f8e02ff */
[----:B---3--:R-:W-:Y:S02]  /*01d0*/  LEA R3, R0, UR9, 0x4 ;  /* 0x0000000900037c11 */ /* 0x008fe4000f8e20ff */
[----:B------:R-:W-:-:S02]  /*01e0*/  LEA R37, R20, UR8, 0x4 ;  /* 0x0000000814257c11 */ /* 0x000fc4000f8e20ff */
[----:B------:R-:W-:-:S07]  /*01f0*/  LEA R3, R20, R3, 0xa ;  /* 0x0000000314037211 */ /* 0x000fce00078e50ff */
.L_x_2:
[----:B------:R-:W0:Y:S01]  /*0200*/  S2R R20, SR_TID.X ;  /* 0x0000000000147919 */ /* 0x000e220000002100 */
[----:B------:R-:W1:Y:S01]  /*0210*/  LDCU UR15, c[0x0][0x3a0] ;  /* 0x00007400ff0f77ac */ /* 0x000e620008000800 */
[----:B------:R-:W-:Y:S01]  /*0220*/  IMAD.SHL.U32 R39, R0, 0x4, RZ ;  /* 0x0000000400277824 */ /* 0x000fe200078e00ff */
[----:B------:R-:W2:Y:S01]  /*0230*/  LDCU.128 UR8, c[0x0][0x380] ;  /* 0x00007000ff0877ac */ /* 0x000ea20008000c00 */
[----:B------:R-:W3:Y:S01]  /*0240*/  LDCU UR14, c[0x0][0x39c] ;  /* 0x00007380ff0e77ac */ /* 0x000ee20008000800 */
[----:B0-----:R-:W-:Y:S02]  /*0250*/  SHF.L.U32 R25, R20, 0x2, RZ ;  /* 0x0000000214197819 */ /* 0x001fe400000006ff */
[----:B------:R-:W-:-:S05]  /*0260*/  LEA R20, R2, R39, 0x6 ;  /* 0x0000002702147211 */ /* 0x000fca00078e30ff */
[----:B-1----:R-:W-:Y:S02]  /*0270*/  IMAD R38, R25, UR15, R20 ;  /* 0x0000000f19267c24 */ /* 0x002fe4000f8e0214 */
[----:B------:R-:W-:-:S03]  /*0280*/  IMAD R24, R2, 0x40, R25 ;  /* 0x0000004002187824 */ /* 0x000fc600078e0219 */
[----:B------:R-:W-:Y:S01]  /*0290*/  IADD3 R21, P0, PT, R38, UR6, RZ ;  /* 0x0000000626157c10 */ /* 0x000fe2000ff1e0ff */
[----:B---3--:R-:W-:-:S03]  /*02a0*/  IMAD R39, R24, UR14, R39 ;  /* 0x0000000e18277c24 */ /* 0x008fc6000f8e0227 */
[----:B------:R-:W-:Y:S02]  /*02b0*/  IADD3.X R22, PT, PT, RZ, RZ, RZ, P0, !PT ;  /* 0x000000ffff167210 */ /* 0x000fe400007fe4ff */
[C---:B--2---:R-:W-:Y:S02]  /*02c0*/  LEA R20, P0, R21.reuse, UR8, 0x2 ;  /* 0x0000000815147c11 */ /* 0x044fe4000f8010ff */
[----:B------:R-:W-:Y:S02]  /*02d0*/  IADD3 R38, PT, PT, R38, UR15, RZ ;  /* 0x0000000f26267c10 */ /* 0x000fe4000fffe0ff */
[----:B------:R-:W-:Y:S02]  /*02e0*/  LEA.HI.X R21, R21, UR9, R22, 0x2, P0 ;  /* 0x0000000915157c11 */ /* 0x000fe400080f1416 */
[----:B------:R-:W-:Y:S02]  /*02f0*/  IADD3 R25, P0, PT, R39, UR5, RZ ;  /* 0x0000000527197c10 */ /* 0x000fe4000ff1e0ff */
[----:B------:R-:W-:-:S02]  /*0300*/  IADD3 R26, P1, PT, R38, UR6, RZ ;  /* 0x00000006261a7c10 */ /* 0x000fc4000ff3e0ff */
[----:B------:R-:W-:Y:S01]  /*0310*/  IADD3.X R28, PT, PT, RZ, RZ, RZ, P0, !PT ;  /* 0x000000ffff1c7210 */ /* 0x000fe200007fe4ff */
[----:B------:R-:W2:Y:S01]  /*0320*/  LDG.E.128 R20, desc[UR12][R20.64] ;  /* 0x0000000c14147981 */ /* 0x000ea2000c1e1d00 */
[C---:B------:R-:W-:Y:S01]  /*0330*/  LEA R24, P0, R25.reuse, UR10, 0x2 ;  /* 0x0000000a19187c11 */ /* 0x040fe2000f8010ff */
[----:B------:R-:W-:Y:S01]  /*0340*/  IMAD R36, R0, 0x400, R37 ;  /* 0x0000040000247824 */ /* 0x000fe200078e0225 */
[----:B------:R-:W-:Y:S02]  /*0350*/  IADD3.X R27, PT, PT, RZ, RZ, RZ, P1, !PT ;  /* 0x000000ffff1b7210 */ /* 0x000fe40000ffe4ff */
[----:B------:R-:W-:Y:S02]  /*0360*/  LEA.HI.X R25, R25, UR11, R28, 0x2, P0 ;  /* 0x0000000b19197c11 */ /* 0x000fe400080f141c */
[----:B------:R-:W-:Y:S02]  /*0370*/  LEA R28, P0, R26, UR8, 0x2 ;  /* 0x000000081a1c7c11 */ /* 0x000fe4000f8010ff */
[----:B------:R-:W-:-:S02]  /*0380*/  IADD3 R39, PT, PT, R39, UR14, RZ ;  /* 0x0000000e27277c10 */ /* 0x000fc4000fffe0ff */
[----:B------:R-:W-:Y:S02]  /*0390*/  LEA.HI.X R29, R26, UR9, R27, 0x2, P0 ;  /* 0x000000091a1d7c11 */ /* 0x000fe400080f141b */
[----:B------:R-:W3:Y:S01]  /*03a0*/  LDG.E.128 R24, desc[UR12][R24.64] ;  /* 0x0000000c18187981 */ /* 0x000ee2000c1e1d00 */
[----:B------:R-:W-:-:S03]  /*03b0*/  IADD3 R33, P0, PT, R39, UR5, RZ ;  /* 0x0000000527217c10 */ /* 0x000fc6000ff1e0ff */
[----:B------:R-:W4:Y:S01]  /*03c0*/  LDG.E.128 R28, desc[UR12][R28.64] ;  /* 0x0000000c1c1c7981 */ /* 0x000f22000c1e1d00 */
[----:B------:R-:W-:Y:S02]  /*03d0*/  IADD3.X R34, PT, PT, RZ, RZ, RZ, P0, !PT ;  /* 0x000000ffff227210 */ /* 0x000fe400007fe4ff */
[----:B------:R-:W-:-:S04]  /*03e0*/  LEA R32, P0, R33, UR10, 0x2 ;  /* 0x0000000a21207c11 */ /* 0x000fc8000f8010ff */
[----:B------:R-:W-:-:S06]  /*03f0*/  LEA.HI.X R33, R33, UR11, R34, 0x2, P0 ;  /* 0x0000000b21217c11 */ /* 0x000fcc00080f1422 */
[----:B------:R-:W5:Y:S01]  /*0400*/  LDG.E.128 R32, desc[UR12][R32.64] ;  /* 0x0000000c20207981 */ /* 0x000f62000c1e1d00 */
[----:B------:R-:W-:Y:S02]  /*0410*/  IADD3 R38, PT, PT, R38, UR15, RZ ;  /* 0x0000000f26267c10 */ /* 0x000fe4000fffe0ff */
[----:B------:R-:W-:Y:S01]  /*0420*/  IADD3 R39, PT, PT, R39, UR14, RZ ;  /* 0x0000000e27277c10 */ /* 0x000fe2000fffe0ff */
[----:B--2---:R0:W-:Y:S04]  /*0430*/  STS [R36+0x100], R21 ;  /* 0x0001001524007388 */ /* 0x0041e80000000800 */
[----:B------:R1:W-:Y:S01]  /*0440*/  STS [R36], R20 ;  /* 0x0000001424007388 */ /* 0x0003e20000000800 */
[----:B0-----:R-:W-:-:S03]  /*0450*/  IADD3 R21, P0, PT, R38, UR6, RZ ;  /* 0x0000000626157c10 */ /* 0x001fc6000ff1e0ff */
[----:B------:R-:W-:Y:S01]  /*0460*/  STS [R36+0x200], R22 ;  /* 0x0002001624007388 */ /* 0x000fe20000000800 */
[----:B------:R-:W-:-:S03]  /*0470*/  IADD3 R38, PT, PT, R38, UR15, RZ ;  /* 0x0000000f26267c10 */ /* 0x000fc6000fffe0ff */
[----:B------:R-:W-:Y:S01]  /*0480*/  STS [R36+0x300], R23 ;  /* 0x0003001724007388 */ /* 0x000fe20000000800 */
[----:B------:R-:W-:Y:S01]  /*0490*/  IMAD.X R40, RZ, RZ, RZ, P0 ;  /* 0x000000ffff287224 */ /* 0x000fe200000e06ff */
[C---:B-1----:R-:W-:Y:S02]  /*04a0*/  LEA R20, P0, R21.reuse, UR8, 0x2 ;  /* 0x0000000815147c11 */ /* 0x042fe4000f8010ff */
[----:B---3--:R0:W-:Y:S02]  /*04b0*/  STS.128 [R3], R24 ;  /* 0x0000001803007388 */ /* 0x0081e40000000c00 */
[----:B------:R-:W-:Y:S02]  /*04c0*/  LEA.HI.X R21, R21, UR9, R40, 0x2, P0 ;  /* 0x0000000915157c11 */ /* 0x000fe400080f1428 */
[----:B----4-:R1:W-:Y:S01]  /*04d0*/  STS [R36+0x4], R28 ;  /* 0x0000041c24007388 */ /* 0x0103e20000000800 */
[C---:B0-----:R-:W-:Y:S02]  /*04e0*/  IADD3 R25, P1, PT, R39.reuse, UR5, RZ ;  /* 0x0000000527197c10 */ /* 0x041fe4000ff3e0ff */
[----:B------:R-:W-:Y:S01]  /*04f0*/  IADD3 R26, P2, PT, R38, UR6, RZ ;  /* 0x00000006261a7c10 */ /* 0x000fe2000ff5e0ff */
[----:B------:R0:W-:Y:S01]  /*0500*/  STS [R36+0x104], R29 ;  /* 0x0001041d24007388 */ /* 0x0001e20000000800 */
[----:B------:R-:W-:Y:S01]  /*0510*/  IADD3 R39, PT, PT, R39, UR14, RZ ;  /* 0x0000000e27277c10 */ /* 0x000fe2000fffe0ff */
[----:B------:R-:W-:Y:S01]  /*0520*/  IMAD.X R38, RZ, RZ, RZ, P1 ;  /* 0x000000ffff267224 */ /* 0x000fe200008e06ff */
[----:B-1----:R-:W-:Y:S01]  /*0530*/  LEA R28, P0, R26, UR8, 0x2 ;  /* 0x000000081a1c7c11 */ /* 0x002fe2000f8010ff */
[----:B------:R-:W2:Y:S01]  /*0540*/  LDG.E.128 R20, desc[UR12][R20.64] ;  /* 0x0000000c14147981 */ /* 0x000ea2000c1e1d00 */
[----:B------:R-:W-:-:S02]  /*0550*/  LEA R24, P1, R25, UR10, 0x2 ;  /* 0x0000000a19187c11 */ /* 0x000fc4000f8210ff */
[----:B------:R-:W-:Y:S02]  /*0560*/  IADD3.X R27, PT, PT, RZ, RZ, RZ, P2, !PT ;  /* 0x000000ffff1b7210 */ /* 0x000fe400017fe4ff */
[----:B------:R-:W-:Y:S02]  /*0570*/  IADD3 R39, P2, PT, R39, UR5, RZ ;  /* 0x0000000527277c10 */ /* 0x000fe4000ff5e0ff */
[----:B------:R-:W-:Y:S02]  /*0580*/  LEA.HI.X R25, R25, UR11, R38, 0x2, P1 ;  /* 0x0000000b19197c11 */ /* 0x000fe400088f1426 */
[----:B0-----:R-:W-:Y:S02]  /*0590*/  LEA.HI.X R29, R26, UR9, R27, 0x2, P0 ;  /* 0x000000091a1d7c11 */ /* 0x001fe400080f141b */
[C---:B------:R-:W-:Y:S02]  /*05a0*/  LEA R38, P0, R39.reuse, UR10, 0x2 ;  /* 0x0000000a27267c11 */ /* 0x040fe4000f8010ff */
[----:B------:R-:W-:Y:S01]  /*05b0*/  IADD3.X R26, PT, PT, RZ, RZ, RZ, P2, !PT ;  /* 0x000000ffff1a7210 */ /* 0x000fe200017fe4ff */
[----:B------:R-:W-:Y:S03]  /*05c0*/  STS [R36+0x204], R30 ;  /* 0x0002041e24007388 */ /* 0x000fe60000000800 */
[----:B------:R-:W-:Y:S01]  /*05d0*/  LEA.HI.X R39, R39, UR11, R26, 0x2, P0 ;  /* 0x0000000b27277c11 */ /* 0x000fe200080f141a */
[----:B------:R0:W-:Y:S04]  /*05e0*/  STS [R36+0x304], R31 ;  /* 0x0003041f24007388 */ /* 0x0001e80000000800 */
[----:B------:R-:W3:Y:S04]  /*05f0*/  LDG.E.128 R24, desc[UR12][R24.64] ;  /* 0x0000000c18187981 */ /* 0x000ee8000c1e1d00 */
[----:B-----5:R1:W-:Y:S04]  /*0600*/  STS.128 [R3+0x100], R32 ;  /* 0x0001002003007388 */ /* 0x0203e80000000c00 */
[----:B0-----:R-:W4:Y:S04]  /*0610*/  LDG.E.128 R28, desc[UR12][R28.64] ;  /* 0x0000000c1c1c7981 */ /* 0x001f28000c1e1d00 */
[----:B-1----:R-:W5:Y:S01]  /*0620*/  LDG.E.128 R32, desc[UR12][R38.64] ;  /* 0x0000000c26207981 */ /* 0x002f62000c1e1d00 */
[----:B------:R-:W0:Y:S01]  /*0630*/  S2UR UR9, SR_CgaCtaId ;  /* 0x00000000000979c3 */ /* 0x000e220000008800 */
[----:B------:R-:W-:-:S02]  /*0640*/  UMOV UR8, 0x400 ;  /* 0x0000040000087882 */ /* 0x000fc40000000000 */
[----:B------:R-:W-:Y:S01]  /*0650*/  UIADD3 UR8, UPT, UPT, UR8, 0x4000, URZ ;  /* 0x0000400008087890 */ /* 0x000fe2000fffe0ff */
[----:B------:R-:W-:-:S04]  /*0660*/  IADD3 R2, PT, PT, R2, 0x1, RZ ;  /* 0x0000000102027810 */ /* 0x000fc80007ffe0ff */
[----:B------:R-:W-:Y:S01]  /*0670*/  ISETP.NE.AND P0, PT, R2, UR7, PT ;  /* 0x0000000702007c0c */ /* 0x000fe2000bf05270 */
[----:B0-----:R-:W-:Y:S01]  /*0680*/  ULEA UR8, UR9, UR8, 0x18 ;  /* 0x0000000809087291 */ /* 0x001fe2000f8ec0ff */
[----:B--2---:R-:W-:Y:S04]  /*0690*/  STS [R36+0x8], R20 ;  /* 0x0000081424007388 */ /* 0x004fe80000000800 */
[----:B------:R-:W-:Y:S04]  /*06a0*/  STS [R36+0x108], R21 ;  /* 0x0001081524007388 */ /* 0x000fe80000000800 */
[----:B------:R-:W-:Y:S04]  /*06b0*/  STS [R36+0x208], R22 ;  /* 0x0002081624007388 */ /* 0x000fe80000000800 */
[----:B------:R-:W-:Y:S04]  /*06c0*/  STS [R36+0x308], R23 ;  /* 0x0003081724007388 */ /* 0x000fe80000000800 */
[----:B---3--:R-:W-:Y:S04]  /*06d0*/  STS.128 [R3+0x200], R24 ;  /* 0x0002001803007388 */ /* 0x008fe80000000c00 */
[----:B----4-:R0:W-:Y:S04]  /*06e0*/  STS [R36+0xc], R28 ;  /* 0x00000c1c24007388 */ /* 0x0101e80000000800 */
[----:B------:R1:W-:Y:S04]  /*06f0*/  STS [R36+0x10c], R29 ;  /* 0x00010c1d24007388 */ /* 0x0003e80000000800 */
[----:B------:R1:W-:Y:S04]  /*0700*/  STS [R36+0x20c], R30 ;  /* 0x00020c1e24007388 */ /* 0x0003e80000000800 */
[----:B------:R1:W-:Y:S04]  /*0710*/  STS [R36+0x30c], R31 ;  /* 0x00030c1f24007388 */ /* 0x0003e80000000800 */
[----:B-----5:R1:W-:Y:S01]  /*0720*/  STS.128 [R3+0x300], R32 ;  /* 0x0003002003007388 */ /* 0x0203e20000000c00 */
[----:B0-----:R-:W-:Y:S01]  /*0730*/  LEA R28, R0, UR8, 0x4 ;  /* 0x00000008001c7c11 */ /* 0x001fe2000f8e20ff */
[----:B------:R-:W-:-:S04]  /*0740*/  UMOV UR8, 0x200 ;  /* 0x0000020000087882 */ /* 0x000fc80000000000 */
[----:B------:R-:W-:Y:S01]  /*0750*/  VIADD R28, R28, 0x200 ;  /* 0x000002001c1c7836 */ /* 0x000fe20000000000 */
[----:B------:R-:W-:Y:S06]  /*0760*/  BAR.SYNC.DEFER_BLOCKING 0x0 ;  /* 0x0000000000007b1d */ /* 0x000fec0000010000 */
.L_x_1:
[----:B------:R-:W-:Y:S04]  /*0770*/  LDS.128 R20, [R37+UR8+-0x200] ;  /* 0xfffe000825147984 */ /* 0x000fe80008000c00 */
[----:B------:R-:W1:Y:S02]  /*0780*/  LDS.128 R24, [R28+-0x200] ;  /* 0xfffe00001c187984 */ /* 0x000e640000000c00 */
[C---:B-1----:R-:W-:Y:S01]  /*0790*/  FFMA R29, R20.reuse, R24, R16 ;  /* 0x00000018141d7223 */ /* 0x042fe20000000010 */
[C---:B------:R-:W-:Y:S01]  /*07a0*/  FFMA R16, R20.reuse, R25, R17 ;  /* 0x0000001914107223 */ /* 0x040fe20000000011 */
[C---:B------:R-:W-:Y:S01]  /*07b0*/  FFMA R17, R20.reuse, R26, R18 ;  /* 0x0000001a14117223 */ /* 0x040fe20000000012 */
[----:B------:R-:W-:Y:S01]  /*07c0*/  FFMA R20, R20, R27, R19 ;  /* 0x0000001b14147223 */ /* 0x000fe20000000013 */
[C---:B------:R-:W-:Y:S01]  /*07d0*/  FFMA R18, R21.reuse, R24, R12 ;  /* 0x0000001815127223 */ /* 0x040fe2000000000c */
[C---:B------:R-:W-:Y:S01]  /*07e0*/  FFMA R30, R21.reuse, R25, R13 ;  /* 0x00000019151e7223 */ /* 0x040fe2000000000d */
[C---:B------:R-:W-:Y:S01]  /*07f0*/  FFMA R19, R21.reuse, R26, R14 ;  /* 0x0000001a15137223 */ /* 0x040fe2000000000e */
[----:B------:R-:W-:Y:S01]  /*0800*/  FFMA R32, R21, R27, R15 ;  /* 0x0000001b15207223 */ /* 0x000fe2000000000f */
[C---:B------:R-:W-:Y:S01]  /*0810*/  FFMA R21, R22.reuse, R24, R8 ;  /* 0x0000001816157223 */ /* 0x040fe20000000008 */
[C---:B------:R-:W-:Y:S01]  /*0820*/  FFMA R34, R22.reuse, R25, R9 ;  /* 0x0000001916227223 */ /* 0x040fe20000000009 */
[CC--:B------:R-:W-:Y:S01]  /*0830*/  FFMA R31, R22.reuse, R26.reuse, R10 ;  /* 0x0000001a161f7223 */ /* 0x0c0fe2000000000a */
[----:B------:R-:W-:Y:S01]  /*0840*/  FFMA R36, R22, R27, R11 ;  /* 0x0000001b16247223 */ /* 0x000fe2000000000b */
[----:B------:R-:W-:Y:S01]  /*0850*/  LDS.128 R12, [R28+-0x100] ;  /* 0xffff00001c0c7984 */ /* 0x000fe20000000c00 */
[C---:B------:R-:W-:Y:S01]  /*0860*/  FFMA R22, R23.reuse, R25, R5 ;  /* 0x0000001917167223 */ /* 0x040fe20000000005 */
[C---:B------:R-:W-:Y:S01]  /*0870*/  FFMA R5, R23.reuse, R26, R6 ;  /* 0x0000001a17057223 */ /* 0x040fe20000000006 */
[C---:B------:R-:W-:Y:S01]  /*0880*/  FFMA R4, R23.reuse, R24, R4 ;  /* 0x0000001817047223 */ /* 0x040fe20000000004 */
[----:B------:R-:W0:Y:S01]  /*0890*/  LDS.128 R8, [R37+UR8+-0x100] ;  /* 0xffff000825087984 */ /* 0x000e220008000c00 */
[----:B------:R-:W-:-:S03]  /*08a0*/  FFMA R6, R23, R27, R7 ;  /* 0x0000001b17067223 */ /* 0x000fc60000000007 */
[----:B------:R-:W-:Y:S01]  /*08b0*/  LDS.128 R24, [R28] ;  /* 0x000000001c187984 */ /* 0x000fe20000000c00 */
[C---:B0-----:R-:W-:Y:S01]  /*08c0*/  FFMA R29, R8.reuse, R12, R29 ;  /* 0x0000000c081d7223 */ /* 0x041fe2000000001d */
[C---:B------:R-:W-:Y:S01]  /*08d0*/  FFMA R7, R8.reuse, R13, R16 ;  /* 0x0000000d08077223 */ /* 0x040fe20000000010 */
[C---:B------:R-:W-:Y:S01]  /*08e0*/  FFMA R23, R8.reuse, R14, R17 ;  /* 0x0000000e08177223 */ /* 0x040fe20000000011 */
[----:B------:R-:W-:Y:S01]  /*08f0*/  FFMA R20, R8, R15, R20 ;  /* 0x0000000f08147223 */ /* 0x000fe20000000014 */
[C---:B------:R-:W-:Y:S01]  /*0900*/  FFMA R8, R9.reuse, R12, R18 ;  /* 0x0000000c09087223 */ /* 0x040fe20000000012 */
[C---:B------:R-:W-:Y:S01]  /*0910*/  FFMA R33, R9.reuse, R14, R19 ;  /* 0x0000000e09217223 */ /* 0x040fe20000000013 */
[C---:B------:R-:W-:Y:S01]  /*0920*/  FFMA R21, R10.reuse, R12, R21 ;  /* 0x0000000c0a157223 */ /* 0x040fe20000000015 */
[----:B------:R-:W0:Y:S01]  /*0930*/  LDS.128 R16, [R37+UR8] ;  /* 0x0000000825107984 */ /* 0x000e220008000c00 */
[C---:B------:R-:W-:Y:S01]  /*0940*/  FFMA R30, R9.reuse, R13, R30 ;  /* 0x0000000d091e7223 */ /* 0x040fe2000000001e */
[----:B------:R-:W-:Y:S01]  /*0950*/  FFMA R32, R9, R15, R32 ;  /* 0x0000000f09207223 */ /* 0x000fe20000000020 */
[C---:B------:R-:W-:Y:S01]  /*0960*/  FFMA R34, R10.reuse, R13, R34 ;  /* 0x0000000d0a227223 */ /* 0x040fe20000000022 */
[CC--:B------:R-:W-:Y:S01]  /*0970*/  FFMA R31, R10.reuse, R14.reuse, R31 ;  /* 0x0000000e0a1f7223 */ /* 0x0c0fe2000000001f */
[----:B------:R-:W-:Y:S01]  /*0980*/  FFMA R36, R10, R15, R36 ;  /* 0x0000000f0a247223 */ /* 0x000fe20000000024 */
[C---:B------:R-:W-:Y:S01]  /*0990*/  FFMA R9, R11.reuse, R14, R5 ;  /* 0x0000000e0b097223 */ /* 0x040fe20000000005 */
[C---:B------:R-:W-:Y:S01]  /*09a0*/  FFMA R12, R11.reuse, R12, R4 ;  /* 0x0000000c0b0c7223 */ /* 0x040fe20000000004 */
[C---:B------:R-:W-:Y:S01]  /*09b0*/  FFMA R10, R11.reuse, R13, R22 ;  /* 0x0000000d0b0a7223 */ /* 0x040fe20000000016 */
[----:B------:R-:W-:Y:S01]  /*09c0*/  FFMA R14, R11, R15, R6 ;  /* 0x0000000f0b0e7223 */ /* 0x000fe20000000006 */
[C---:B0-----:R-:W-:Y:S01]  /*09d0*/  FFMA R13, R16.reuse, R25, R7 ;  /* 0x00000019100d7223 */ /* 0x041fe20000000007 */
[C---:B------:R-:W-:Y:S01]  /*09e0*/  FFMA R11, R16.reuse, R26, R23 ;  /* 0x0000001a100b7223 */ /* 0x040fe20000000017 */
[----:B------:R-:W-:Y:S01]  /*09f0*/  FFMA R15, R16, R27, R20 ;  /* 0x0000001b100f7223 */ /* 0x000fe20000000014 */
[-C--:B------:R-:W-:Y:S01]  /*0a00*/  FFMA R35, R18, R24.reuse, R21 ;  /* 0x0000001812237223 */ /* 0x080fe20000000015 */
[----:B------:R-:W-:Y:S01]  /*0a10*/  LDS.128 R4, [R37+UR8+0x100] ;  /* 0x0001000825047984 */ /* 0x000fe20008000c00 */
[----:B------:R-:W-:Y:S01]  /*0a20*/  UIADD3 UR8, UPT, UPT, UR8, 0x400, URZ ;  /* 0x0000040008087890 */ /* 0x000fe2000fffe0ff */
[CC--:B------:R-:W-:Y:S01]  /*0a30*/  FFMA R8, R17.reuse, R24.reuse, R8 ;  /* 0x0000001811087223 */ /* 0x0c0fe20000000008 */
[----:B------:R-:W-:Y:S01]  /*0a40*/  FFMA R29, R16, R24, R29 ;  /* 0x00000018101d7223 */ /* 0x000fe2000000001d */
[----:B------:R0:W1:Y:S01]  /*0a50*/  LDS.128 R20, [R28+0x100] ;  /* 0x000100001c147984 */ /* 0x0000620000000c00 */
[----:B------:R-:W-:Y:S01]  /*0a60*/  UISETP.NE.AND UP0, UPT, UR8, 0x4200, UPT ;  /* 0x000042000800788c */ /* 0x000fe2000bf05270 */
[C---:B------:R-:W-:Y:S01]  /*0a70*/  FFMA R30, R17.reuse, R25, R30 ;  /* 0x00000019111e7223 */ /* 0x040fe2000000001e */
[CC--:B------:R-:W-:Y:S01]  /*0a80*/  FFMA R33, R17.reuse, R26.reuse, R33 ;  /* 0x0000001a11217223 */ /* 0x0c0fe20000000021 */
[----:B------:R-:W-:Y:S01]  /*0a90*/  FFMA R32, R17, R27, R32 ;  /* 0x0000001b11207223 */ /* 0x000fe20000000020 */
[C---:B------:R-:W-:Y:S01]  /*0aa0*/  FFMA R34, R18.reuse, R25, R34 ;  /* 0x0000001912227223 */ /* 0x040fe20000000022 */
[C---:B------:R-:W-:Y:S01]  /*0ab0*/  FFMA R31, R18.reuse, R26, R31 ;  /* 0x0000001a121f7223 */ /* 0x040fe2000000001f */
[----:B------:R-:W-:Y:S01]  /*0ac0*/  FFMA R36, R18, R27, R36 ;  /* 0x0000001b12247223 */ /* 0x000fe20000000024 */
[C---:B------:R-:W-:Y:S01]  /*0ad0*/  FFMA R24, R19.reuse, R24, R12 ;  /* 0x0000001813187223 */ /* 0x040fe2000000000c */
[C---:B------:R-:W-:Y:S01]  /*0ae0*/  FFMA R25, R19.reuse, R25, R10 ;  /* 0x0000001913197223 */ /* 0x040fe2000000000a */
[C---:B------:R-:W-:Y:S01]  /*0af0*/  FFMA R26, R19.reuse, R26, R9 ;  /* 0x0000001a131a7223 */ /* 0x040fe20000000009 */
[----:B------:R-:W-:Y:S01]  /*0b00*/  FFMA R27, R19, R27, R14 ;  /* 0x0000001b131b7223 */ /* 0x000fe2000000000e */
[----:B0-----:R-:W-:Y:S01]  /*0b10*/  IADD3 R28, PT, PT, R28, 0x400, RZ ;  /* 0x000004001c1c7810 */ /* 0x001fe20007ffe0ff */
[C---:B-1----:R-:W-:Y:S01]  /*0b20*/  FFMA R17, R4.reuse, R21, R13 ;  /* 0x0000001504117223 */ /* 0x042fe2000000000d */
[C---:B------:R-:W-:Y:S01]  /*0b30*/  FFMA R18, R4.reuse, R22, R11 ;  /* 0x0000001604127223 */ /* 0x040fe2000000000b */
        /* <DEDUP_REMOVED lines=12> */
[C---:B------:R-:W-:Y:S01]  /*0c00*/  FFMA R6, R7.reuse, R22, R26 ;  /* 0x0000001607067223 */ /* 0x040fe2000000001a */
[----:B------:R-:W-:Y:S01]  /*0c10*/  FFMA R7, R7, R23, R27 ;  /* 0x0000001707077223 */ /* 0x000fe2000000001b */
[----:B------:R-:W-:Y:S06]  /*0c20*/  BRA.U UP0, `(.L_x_1) ;  /* 0xfffffff900d07547 */ /* 0x000fec000b83ffff */
[----:B------:R-:W-:Y:S06]  /*0c30*/  BAR.SYNC.DEFER_BLOCKING 0x0 ;  /* 0x0000000000007b1d */ /* 0x000fec0000010000 */
[----:B------:R-:W-:Y:S05]  /*0c40*/  @P0 BRA `(.L_x_2) ;  /* 0xfffffff4006c0947 */ /* 0x000fea000383ffff */
.L_x_0:
[----:B------:R-:W3:Y:S01]  /*0c50*/  S2R R3, SR_TID.X ;  /* 0x0000000000037919 */ /* 0x000ee20000002100 */
[----:B------:R-:W0:Y:S01]  /*0c60*/  LDCU UR8, c[0x0][0x39c] ;  /* 0x00007380ff0877ac */ /* 0x000e220008000800 */
[----:B------:R-:W1:Y:S01]  /*0c70*/  LDCU.64 UR6, c[0x0][0x390] ;  /* 0x00007200ff0677ac */ /* 0x000e620008000a00 */
[----:B0-----:R-:W-:-:S04]  /*0c80*/  UIMAD UR4, UR4, UR8, URZ ;  /* 0x00000008040472a4 */ /* 0x001fc8000f8e02ff */
[----:B------:R-:W-:-:S04]  /*0c90*/  UIADD3 UR5, UP0, UPT, UR4, UR5, URZ ;  /* 0x0000000504057290 */ /* 0x000fc8000ff1e0ff */
[----:B------:R-:W-:Y:S01]  /*0ca0*/  UIADD3.X UR4, UPT, UPT, URZ, URZ, URZ, UP0, !UPT ;  /* 0x000000ffff047290 */ /* 0x000fe200087fe4ff */
[----:B---3--:R-:W-:-:S05]  /*0cb0*/  IMAD R0, R3, UR8, R0 ;  /* 0x0000000803007c24 */ /* 0x008fca000f8e0200 */
[----:B------:R-:W-:-:S04]  /*0cc0*/  SHF.L.U32 R0, R0, 0x2, RZ ;  /* 0x0000000200007819 */ /* 0x000fc800000006ff */
[C---:B------:R-:W-:Y:S02]  /*0cd0*/  IADD3 R3, P0, PT, R0.reuse, UR5, RZ ;  /* 0x0000000500037c10 */ /* 0x040fe4000ff1e0ff */
[----:B------:R-:W-:Y:S02]  /*0ce0*/  IADD3 R0, PT, PT, R0, UR8, RZ ;  /* 0x0000000800007c10 */ /* 0x000fe4000fffe0ff */
[----:B------:R-:W-:Y:S02]  /*0cf0*/  IADD3.X R22, PT, PT, RZ, UR4, RZ, P0, !PT ;  /* 0x00000004ff167c10 */ /* 0x000fe400087fe4ff */
[C---:B-1----:R-:W-:Y:S01]  /*0d00*/  LEA R2, P0, R3.reuse, UR6, 0x2 ;  /* 0x0000000603027c11 */ /* 0x042fe2000f8010ff */
[C---:B------:R-:W-:Y:S01]  /*0d10*/  VIADD R20, R0.reuse, UR8 ;  /* 0x0000000800147c36 */ /* 0x040fe20008000000 */
[----:B------:R-:W-:Y:S02]  /*0d20*/  IADD3 R21, P1, PT, R0, UR5, RZ ;  /* 0x0000000500157c10 */ /* 0x000fe4000ff3e0ff */
[----:B------:R-:W-:-:S02]  /*0d30*/  LEA.HI.X R3, R3, UR7, R22, 0x2, P0 ;  /* 0x0000000703037c11 */ /* 0x000fc400080f1416 */
[C---:B------:R-:W-:Y:S02]  /*0d40*/  IADD3 R0, PT, PT, R20.reuse, UR8, RZ ;  /* 0x0000000814007c10 */ /* 0x040fe4000fffe0ff */
[----:B------:R-:W-:Y:S01]  /*0d50*/  IADD3 R23, P2, PT, R20, UR5, RZ ;  /* 0x0000000514177c10 */ /* 0x000fe2000ff5e0ff */
[----:B------:R-:W-:Y:S01]  /*0d60*/  STG.E.128 desc[UR12][R2.64], R16 ;  /* 0x0000001002007986 */ /* 0x000fe2000c101d0c */
[----:B------:R-:W-:Y:S02]  /*0d70*/  IADD3.X R24, PT, PT, RZ, UR4, RZ, P1, !PT ;  /* 0x00000004ff187c10 */ /* 0x000fe40008ffe4ff */
[----:B------:R-:W-:Y:S02]  /*0d80*/  LEA R20, P1, R21, UR6, 0x2 ;  /* 0x0000000615147c11 */ /* 0x000fe4000f8210ff */
[----:B------:R-:W-:Y:S02]  /*0d90*/  IADD3 R0, P0, PT, R0, UR5, RZ ;  /* 0x0000000500007c10 */ /* 0x000fe4000ff1e0ff */
[----:B------:R-:W-:-:S02]  /*0da0*/  IADD3.X R26, PT, PT, RZ, UR4, RZ, P2, !PT ;  /* 0x00000004ff1a7c10 */ /* 0x000fc400097fe4ff */
[----:B------:R-:W-:Y:S02]  /*0db0*/  LEA R22, P2, R23, UR6, 0x2 ;  /* 0x0000000617167c11 */ /* 0x000fe4000f8410ff */
[----:B------:R-:W-:Y:S02]  /*0dc0*/  LEA.HI.X R21, R21, UR7, R24, 0x2, P1 ;  /* 0x0000000715157c11 */ /* 0x000fe400088f1418 */
[----:B------:R-:W-:Y:S02]  /*0dd0*/  IADD3.X R25, PT, PT, RZ, UR4, RZ, P0, !PT ;  /* 0x00000004ff197c10 */ /* 0x000fe400087fe4ff */
[C---:B------:R-:W-:Y:S01]  /*0de0*/  LEA R24, P0, R0.reuse, UR6, 0x2 ;  /* 0x0000000600187c11 */ /* 0x040fe2000f8010ff */
[----:B------:R-:W-:Y:S01]  /*0df0*/  STG.E.128 desc[UR12][R20.64], R12 ;  /* 0x0000000c14007986 */ /* 0x000fe2000c101d0c */
[----:B------:R-:W-:Y:S02]  /*0e00*/  LEA.HI.X R23, R23, UR7, R26, 0x2, P2 ;  /* 0x0000000717177c11 */ /* 0x000fe400090f141a */
[----:B------:R-:W-:-:S03]  /*0e10*/  LEA.HI.X R25, R0, UR7, R25, 0x2, P0 ;  /* 0x0000000700197c11 */ /* 0x000fc600080f1419 */
[----:B------:R-:W-:Y:S04]  /*0e20*/  STG.E.128 desc[UR12][R22.64], R8 ;  /* 0x0000000816007986 */ /* 0x000fe8000c101d0c */
[----:B------:R-:W-:Y:S01]  /*0e30*/  STG.E.128 desc[UR12][R24.64], R4 ;  /* 0x0000000418007986 */ /* 0x000fe2000c101d0c */
[----:B------:R-:W-:Y:S05]  /*0e40*/  EXIT ;  /* 0x000000000000794d */ /* 0x000fea0003800000 */
.L_x_3:
[----:B------:R-:W-:-:S00]  /*0e50*/  BRA `(.L_x_3) ;  /* 0xfffffffc00fc7947 */ /* 0x000fc0000383ffff */
[----:B------:R-:W-:-:S00]  /*0e60*/  NOP ;  /* 0x0000000000007918 */ /* 0x000fc00000000000 */
        /* <DEDUP_REMOVED lines=9> */
.L_x_4:


//--------------------- .nv.shared._Z23sgemm_transposeA_kernelILj16ELj4EEvPfS0_S0_iii --------------------------
	.section	.nv.shared._Z23sgemm_transposeA_kernelILj16ELj4EEvPfS0_S0_iii,"aw",@nobits
	.sectionflags	@""
	.align	4
.nv.shared._Z23sgemm_transposeA_kernelILj16ELj4EEvPfS0_S0_iii:
	.zero		33792


//--------------------- .nv.shared.reserved.0     --------------------------
	.section	.nv.shared.reserved.0,"aw",@nobits
	.weak		__nv_reservedSMEM_offset_0_alias
	.size		__nv_reservedSMEM_offset_0_alias, 0, 64
	.other		__nv_reservedSMEM_offset_0_alias,@"STO_CUDA_RESERVED_SHARED STV_DEFAULT"
__nv_reservedSMEM_offset_0_alias:
	.zero		0
	.zero		64


//--------------------- .nv.constant0._Z23sgemm_transposeA_kernelILj16ELj4EEvPfS0_S0_iii --------------------------
	.section	.nv.constant0._Z23sgemm_transposeA_kernelILj16ELj4EEvPfS0_S0_iii,"a",@progbits
	.sectionflags	@""
	.align	4
.nv.constant0._Z23sgemm_transposeA_kernelILj16ELj4EEvPfS0_S0_iii:
	.zero		932


//--------------------- SYMBOLS --------------------------

	.type		.nv.reservedSmem.offset0,@object
	.size		.nv.reservedSmem.offset0,0x4
	.type		.nv.reservedSmem.cap,@object
	.size		.nv.reservedSmem.cap,0x4
